//
// Generated by NVIDIA NVVM Compiler
//
// Compiler Build ID: CL-36424714
// Cuda compilation tools, release 13.0, V13.0.88
// Based on NVVM 20.0.0
//

.version 9.0
.target sm_100
.address_size 64

	// .globl	_Z10wherePointPiS_Pj

.visible .entry _Z10wherePointPiS_Pj(
	.param .u64 .ptr .align 1 _Z10wherePointPiS_Pj_param_0,
	.param .u64 .ptr .align 1 _Z10wherePointPiS_Pj_param_1,
	.param .u64 .ptr .align 1 _Z10wherePointPiS_Pj_param_2
)
{
	.reg .pred 	%p<15>;
	.reg .b16 	%rs<9>;
	.reg .b32 	%r<28>;
	.reg .b64 	%rd<12>;

	ld.param.u64 	%rd4, [_Z10wherePointPiS_Pj_param_0];
	ld.param.u64 	%rd5, [_Z10wherePointPiS_Pj_param_1];
	ld.param.u64 	%rd6, [_Z10wherePointPiS_Pj_param_2];
	mov.u32 	%r13, %tid.x;
	mov.u32 	%r14, %ctaid.x;
	mov.u32 	%r1, %ntid.x;
	mad.lo.s32 	%r24, %r14, %r1, %r13;
	setp.gt.u32 	%p2, %r24, 4;
	@%p2 bra 	$L__BB0_5;
	mov.u32 	%r15, %nctaid.x;
	mul.lo.s32 	%r3, %r1, %r15;
	cvta.to.global.u64 	%rd1, %rd4;
	cvta.to.global.u64 	%rd2, %rd5;
	cvta.to.global.u64 	%rd3, %rd6;
$L__BB0_2:
	mul.wide.u32 	%rd7, %r24, 4;
	add.s64 	%rd8, %rd1, %rd7;
	ld.global.u32 	%r5, [%rd8];
	add.s64 	%rd9, %rd2, %rd7;
	ld.global.u32 	%r6, [%rd9];
	mov.b32 	%r26, -1;
	mov.b16 	%rs8, 0;
	mov.b32 	%r25, 0;
	mov.pred 	%p14, -1;
	mov.u32 	%r27, %r26;
$L__BB0_3:
	mul.lo.s32 	%r19, %r25, 50;
	setp.le.u32 	%p5, %r19, %r5;
	add.s32 	%r20, %r19, 50;
	setp.le.u32 	%p6, %r5, %r20;
	and.pred  	%p7, %p5, %p6;
	selp.b32 	%r27, %r25, %r27, %p7;
	selp.u16 	%rs4, 1, 0, %p7;
	add.s16 	%rs5, %rs8, %rs4;
	setp.le.u32 	%p8, %r19, %r6;
	setp.le.u32 	%p9, %r6, %r20;
	and.pred  	%p10, %p8, %p9;
	selp.b32 	%r26, %r25, %r26, %p10;
	selp.u16 	%rs6, 1, 0, %p10;
	add.s16 	%rs8, %rs5, %rs6;
	and.b16  	%rs7, %rs8, 255;
	setp.ne.s16 	%p11, %rs7, 2;
	and.pred  	%p12, %p11, %p14;
	mov.b32 	%r25, 1;
	mov.pred 	%p14, 0;
	@%p12 bra 	$L__BB0_3;
	shl.b32 	%r21, %r27, 1;
	add.s32 	%r22, %r21, %r26;
	mul.wide.s32 	%rd10, %r22, 4;
	add.s64 	%rd11, %rd3, %rd10;
	atom.global.add.u32 	%r23, [%rd11], 1;
	add.s32 	%r24, %r24, %r3;
	setp.lt.u32 	%p13, %r24, 5;
	@%p13 bra 	$L__BB0_2;
$L__BB0_5:
	ret;

}


// ===== COMPILED SASS (sm_100) =====

	.target	sm_100

	.elftype	@"ET_EXEC"


//--------------------- .note.nv.tkinfo           --------------------------
	.section	.note.nv.tkinfo,"",@"SHT_NOTE"
	.sectionflags	@"SHF_NOTE_NV_TKINFO"
	.tkinfo
        /*0018*/ 	.word	0x00000002
        /*0030*/ 	.string	""
        /*0030*/ 	.string	"ptxas"
        /*0030*/ 	.string	"Cuda compilation tools, release 13.0, V13.0.88"
        /*0030*/ 	.string	"Build cuda_13.0.r13.0/compiler.36424714_0"
        /*0030*/ 	.string	"-arch sm_100 -m 64 "



//--------------------- .note.nv.cuinfo           --------------------------
	.section	.note.nv.cuinfo,"",@"SHT_NOTE"
	.sectionflags	@"SHF_NOTE_NV_CUINFO"
        /*0018*/ 	.short	0x0002
        /*001a*/ 	.short	0x0064
        /*001c*/ 	.short	0x0082
	.zero		2


//--------------------- .nv.info                  --------------------------
	.section	.nv.info,"",@"SHT_CUDA_INFO"
	.align	4


	//----- nvinfo : EIATTR_REGCOUNT
	.align		4
        /*0000*/ 	.byte	0x04, 0x2f
        /*0002*/ 	.short	(.L_1 - .L_0)
	.align		4
.L_0:
        /*0004*/ 	.word	index@(_Z10wherePointPiS_Pj)
        /*0008*/ 	.word	0x0000000e


	//----- nvinfo : EIATTR_FRAME_SIZE
	.align		4
.L_1:
        /*000c*/ 	.byte	0x04, 0x11
        /*000e*/ 	.short	(.L_3 - .L_2)
	.align		4
.L_2:
        /*0010*/ 	.word	index@(_Z10wherePointPiS_Pj)
        /*0014*/ 	.word	0x00000000


	//----- nvinfo : EIATTR_MIN_STACK_SIZE
	.align		4
.L_3:
        /*0018*/ 	.byte	0x04, 0x12
        /*001a*/ 	.short	(.L_5 - .L_4)
	.align		4
.L_4:
        /*001c*/ 	.word	index@(_Z10wherePointPiS_Pj)
        /*0020*/ 	.word	0x00000000
.L_5:


//--------------------- .nv.compat                --------------------------
	.section	.nv.compat,"",@"SHT_CUDA_COMPAT_INFO"
	.align	4
        /*0000*/ 	.byte	0x02, 0x09, 0x00, 0x00, 0x02, 0x02, 0x01, 0x00, 0x02, 0x05, 0x05, 0x00, 0x03, 0x07, 0x01, 0x01
        /*0010*/ 	.byte	0x02, 0x03, 0x00, 0x00, 0x02, 0x06, 0x01, 0x00, 0x04, 0x0b, 0x08, 0x00, 0x09, 0x00, 0x00, 0x00
        /*0020*/ 	.byte	0x00, 0x00, 0x00, 0x00


//--------------------- .nv.info._Z10wherePointPiS_Pj --------------------------
	.section	.nv.info._Z10wherePointPiS_Pj,"",@"SHT_CUDA_INFO"
	.sectionflags	@""
	.align	4


	//----- nvinfo : EIATTR_CUDA_API_VERSION
	.align		4
        /*0000*/ 	.byte	0x04, 0x37
        /*0002*/ 	.short	(.L_7 - .L_6)
.L_6:
        /*0004*/ 	.word	0x00000082


	//----- nvinfo : EIATTR_KPARAM_INFO
	.align		4
.L_7:
        /*0008*/ 	.byte	0x04, 0x17
        /*000a*/ 	.short	(.L_9 - .L_8)
.L_8:
        /*000c*/ 	.word	0x00000000
        /*0010*/ 	.short	0x0002
        /*0012*/ 	.short	0x0010
        /*0014*/ 	.byte	0x00, 0xf5, 0x21, 0x00


	//----- nvinfo : EIATTR_KPARAM_INFO
	.align		4
.L_9:
        /*0018*/ 	.byte	0x04, 0x17
        /*001a*/ 	.short	(.L_11 - .L_10)
.L_10:
        /*001c*/ 	.word	0x00000000
        /*0020*/ 	.short	0x0001
        /*0022*/ 	.short	0x0008
        /*0024*/ 	.byte	0x00, 0xf5, 0x21, 0x00


	//----- nvinfo : EIATTR_KPARAM_INFO
	.align		4
.L_11:
        /*0028*/ 	.byte	0x04, 0x17
        /*002a*/ 	.short	(.L_13 - .L_12)
.L_12:
        /*002c*/ 	.word	0x00000000
        /*0030*/ 	.short	0x0000
        /*0032*/ 	.short	0x0000
        /*0034*/ 	.byte	0x00, 0xf5, 0x21, 0x00


	//----- nvinfo : EIATTR_SPARSE_MMA_MASK
	.align		4
.L_13:
        /*0038*/ 	.byte	0x03, 0x50
        /*003a*/ 	.short	0x0000


	//----- nvinfo : EIATTR_MAXREG_COUNT
	.align		4
        /*003c*/ 	.byte	0x03, 0x1b
        /*003e*/ 	.short	0x00ff


	//----- nvinfo : EIATTR_MERCURY_ISA_VERSION
	.align		4
        /*0040*/ 	.byte	0x03, 0x5f
        /*0042*/ 	.short	0x0101


	//----- nvinfo : EIATTR_VRC_CTA_INIT_COUNT
	.align		4
        /*0044*/ 	.byte	0x02, 0x4a
	.zero		1
	.zero		1


	//----- nvinfo : EIATTR_EXIT_INSTR_OFFSETS
	.align		4
        /*0048*/ 	.byte	0x04, 0x1c
        /*004a*/ 	.short	(.L_15 - .L_14)


	//   ....[0]....
.L_14:
        /*004c*/ 	.word	0x00000060


	//   ....[1]....
        /*0050*/ 	.word	0x00000310


	//----- nvinfo : EIATTR_CRS_STACK_SIZE
	.align		4
.L_15:
        /*0054*/ 	.byte	0x04, 0x1e
        /*0056*/ 	.short	(.L_17 - .L_16)
.L_16:
        /*0058*/ 	.word	0x00000000


	//----- nvinfo : EIATTR_CBANK_PARAM_SIZE
	.align		4
.L_17:
        /*005c*/ 	.byte	0x03, 0x19
        /*005e*/ 	.short	0x0018


	//----- nvinfo : EIATTR_PARAM_CBANK
	.align		4
        /*0060*/ 	.byte	0x04, 0x0a
        /*0062*/ 	.short	(.L_19 - .L_18)
	.align		4
.L_18:
        /*0064*/ 	.word	index@(.nv.constant0._Z10wherePointPiS_Pj)
        /*0068*/ 	.short	0x0380
        /*006a*/ 	.short	0x0018


	//----- nvinfo : EIATTR_SW_WAR
	.align		4
.L_19:
        /*006c*/ 	.byte	0x04, 0x36
        /*006e*/ 	.short	(.L_21 - .L_20)
.L_20:
        /*0070*/ 	.word	0x00000008
.L_21:


//--------------------- .nv.callgraph             --------------------------
	.section	.nv.callgraph,"",@"SHT_CUDA_CALLGRAPH"
	.align	4
	.sectionentsize	8
	.align		4
        /*0000*/ 	.word	0x00000000
	.align		4
        /*0004*/ 	.word	0xffffffff
	.align		4
        /*0008*/ 	.word	0x00000000
	.align		4
        /*000c*/ 	.word	0xfffffffe
	.align		4
        /*0010*/ 	.word	0x00000000
	.align		4
        /*0014*/ 	.word	0xfffffffd
	.align		4
        /*0018*/ 	.word	0x00000000
	.align		4
        /*001c*/ 	.word	0xfffffffc


//--------------------- .text._Z10wherePointPiS_Pj --------------------------
	.section	.text._Z10wherePointPiS_Pj,"ax",@progbits
	.align	128
        .global         _Z10wherePointPiS_Pj
        .type           _Z10wherePointPiS_Pj,@function
        .size           _Z10wherePointPiS_Pj,(.L_x_4 - _Z10wherePointPiS_Pj)
        .other          _Z10wherePointPiS_Pj,@"STO_CUDA_ENTRY STV_DEFAULT"
_Z10wherePointPiS_Pj:
.text._Z10wherePointPiS_Pj:
[----:B------:R-:W-:Y:S01]  /*0000*/  LDC R1, c[0x0][0x37c] ;  /* 0x0000df00ff017b82 */ /* 0x000fe20000000800 */
[----:B------:R-:W0:Y:S07]  /*0010*/  S2R R0, SR_TID.X ;  /* 0x0000000000007919 */ /* 0x000e2e0000002100 */
[----:B------:R-:W0:Y:S08]  /*0020*/  S2UR UR4, SR_CTAID.X ;  /* 0x00000000000479c3 */ /* 0x000e300000002500 */
[----:B------:R-:W0:Y:S02]  /*0030*/  LDC R7, c[0x0][0x360] ;  /* 0x0000d800ff077b82 */ /* 0x000e240000000800 */
[----:B0-----:R-:W-:-:S05]  /*0040*/  IMAD R0, R7, UR4, R0 ;  /* 0x0000000407007c24 */ /* 0x001fca000f8e0200 */
[----:B------:R-:W-:-:S13]  /*0050*/  ISETP.GT.U32.AND P0, PT, R0, 0x4, PT ;  /* 0x000000040000780c */ /* 0x000fda0003f04070 */
[----:B------:R-:W-:Y:S05]  /*0060*/  @P0 EXIT ;  /* 0x000000000000094d */ /* 0x000fea0003800000 */
[----:B------:R-:W0:Y:S01]  /*0070*/  LDCU UR4, c[0x0][0x370] ;  /* 0x00006e00ff0477ac */ /* 0x000e220008000800 */
[----:B------:R-:W1:Y:S01]  /*0080*/  LDCU.64 UR6, c[0x0][0x358] ;  /* 0x00006b00ff0677ac */ /* 0x000e620008000a00 */
[----:B0-----:R-:W-:-:S07]  /*0090*/  IMAD R7, R7, UR4, RZ ;  /* 0x0000000407077c24 */ /* 0x001fce000f8e02ff */
.L_x_2:
[----:B0-----:R-:W0:Y:S08]  /*00a0*/  LDC.64 R4, c[0x0][0x388] ;  /* 0x0000e200ff047b82 */ /* 0x001e300000000a00 */
[----:B------:R-:W2:Y:S01]  /*00b0*/  LDC.64 R2, c[0x0][0x380] ;  /* 0x0000e000ff027b82 */ /* 0x000ea20000000a00 */
[----:B0-----:R-:W-:-:S06]  /*00c0*/  IMAD.WIDE.U32 R4, R0, 0x4, R4 ;  /* 0x0000000400047825 */ /* 0x001fcc00078e0004 */
[----:B-1----:R0:W5:Y:S01]  /*00d0*/  LDG.E R4, desc[UR6][R4.64] ;  /* 0x0000000604047981 */ /* 0x002162000c1e1900 */
[----:B--2---:R-:W-:-:S05]  /*00e0*/  IMAD.WIDE.U32 R2, R0, 0x4, R2 ;  /* 0x0000000400027825 */ /* 0x004fca00078e0002 */
[----:B------:R0:W5:Y:S01]  /*00f0*/  LDG.E R11, desc[UR6][R2.64] ;  /* 0x00000006020b7981 */ /* 0x000162000c1e1900 */
[----:B------:R-:W-:Y:S01]  /*0100*/  IMAD.IADD R0, R7, 0x1, R0 ;  /* 0x0000000107007824 */ /* 0x000fe200078e0200 */
[----:B------:R-:W-:Y:S01]  /*0110*/  BSSY.RECONVERGENT B0, `(.L_x_0) ;  /* 0x0000019000007945 */ /* 0x000fe20003800200 */
[----:B------:R-:W-:Y:S01]  /*0120*/  PLOP3.LUT P0, PT, PT, PT, PT, 0x80, 0x8 ;  /* 0x000000000008781c */ /* 0x000fe20003f0f070 */
[----:B------:R-:W-:Y:S01]  /*0130*/  IMAD.MOV.U32 R6, RZ, RZ, -0x1 ;  /* 0xffffffffff067424 */ /* 0x000fe200078e00ff */
[----:B------:R-:W-:Y:S01]  /*0140*/  PRMT R8, RZ, 0x7610, R8 ;  /* 0x00007610ff087816 */ /* 0x000fe20000000008 */
[----:B------:R-:W-:Y:S01]  /*0150*/  IMAD.MOV.U32 R9, RZ, RZ, RZ ;  /* 0x000000ffff097224 */ /* 0x000fe200078e00ff */
[----:B------:R-:W-:Y:S01]  /*0160*/  ISETP.GE.U32.AND P3, PT, R0, 0x5, PT ;  /* 0x000000050000780c */ /* 0x000fe20003f66070 */
[----:B------:R-:W-:-:S12]  /*0170*/  IMAD.MOV.U32 R10, RZ, RZ, -0x1 ;  /* 0xffffffffff0a7424 */ /* 0x000fd800078e00ff */
.L_x_1:
[----:B0-----:R-:W-:Y:S01]  /*0180*/  IMAD R2, R9, 0x32, RZ ;  /* 0x0000003209027824 */ /* 0x001fe200078e02ff */
[----:B------:R-:W-:Y:S02]  /*0190*/  PLOP3.LUT P4, PT, P0, PT, PT, 0x80, 0x8 ;  /* 0x000000000008781c */ /* 0x000fe4000078f070 */
[----:B------:R-:W-:Y:S02]  /*01a0*/  PLOP3.LUT P0, PT, PT, PT, PT, 0x8, 0x80 ;  /* 0x000000000080781c */ /* 0x000fe40003f0e170 */
[----:B------:R-:W-:-:S04]  /*01b0*/  IADD3 R3, PT, PT, R2, 0x32, RZ ;  /* 0x0000003202037810 */ /* 0x000fc80007ffe0ff */
[-C--:B-----5:R-:W-:Y:S02]  /*01c0*/  ISETP.GT.U32.AND P1, PT, R11, R3.reuse, PT ;  /* 0x000000030b00720c */ /* 0x0a0fe40003f24070 */
[----:B------:R-:W-:Y:S02]  /*01d0*/  ISETP.GT.U32.AND P2, PT, R4, R3, PT ;  /* 0x000000030400720c */ /* 0x000fe40003f44070 */
[C---:B------:R-:W-:Y:S02]  /*01e0*/  ISETP.LE.U32.AND P1, PT, R2.reuse, R11, !P1 ;  /* 0x0000000b0200720c */ /* 0x040fe40004f23070 */
[----:B------:R-:W-:Y:S01]  /*01f0*/  ISETP.LE.U32.AND P2, PT, R2, R4, !P2 ;  /* 0x000000040200720c */ /* 0x000fe20005743070 */
[----:B------:R-:W-:Y:S01]  /*0200*/  VIADD R2, R8, 0x1 ;  /* 0x0000000108027836 */ /* 0x000fe20000000000 */
[C---:B------:R-:W-:Y:S02]  /*0210*/  SEL R10, R9.reuse, R10, P1 ;  /* 0x0000000a090a7207 */ /* 0x040fe40000800000 */
[----:B------:R-:W-:Y:S01]  /*0220*/  SEL R6, R9, R6, P2 ;  /* 0x0000000609067207 */ /* 0x000fe20001000000 */
[----:B------:R-:W-:-:S06]  /*0230*/  IMAD.MOV.U32 R9, RZ, RZ, 0x1 ;  /* 0x00000001ff097424 */ /* 0x000fcc00078e00ff */
[----:B------:R-:W-:-:S05]  /*0240*/  @!P1 IMAD.MOV R2, RZ, RZ, R8 ;  /* 0x000000ffff029224 */ /* 0x000fca00078e0208 */
[----:B------:R-:W-:Y:S01]  /*0250*/  IADD3 R8, PT, PT, R2, 0x1, RZ ;  /* 0x0000000102087810 */ /* 0x000fe20007ffe0ff */
[----:B------:R-:W-:-:S05]  /*0260*/  @!P2 IMAD.MOV R8, RZ, RZ, R2 ;  /* 0x000000ffff08a224 */ /* 0x000fca00078e0202 */
[----:B------:R-:W-:-:S04]  /*0270*/  LOP3.LUT R2, R8, 0xff, RZ, 0xc0, !PT ;  /* 0x000000ff08027812 */ /* 0x000fc800078ec0ff */
[----:B------:R-:W-:-:S13]  /*0280*/  ISETP.NE.AND P5, PT, R2, 0x2, PT ;  /* 0x000000020200780c */ /* 0x000fda0003fa5270 */
[----:B------:R-:W-:Y:S05]  /*0290*/  @P4 BRA P5, `(.L_x_1) ;  /* 0xfffffffc00b84947 */ /* 0x000fea000283ffff */
[----:B------:R-:W-:Y:S05]  /*02a0*/  BSYNC.RECONVERGENT B0 ;  /* 0x0000000000007941 */ /* 0x000fea0003800200 */
.L_x_0:
[----:B------:R-:W0:Y:S01]  /*02b0*/  LDC.64 R2, c[0x0][0x390] ;  /* 0x0000e400ff027b82 */ /* 0x000e220000000a00 */
[----:B------:R-:W-:Y:S01]  /*02c0*/  LEA R5, R10, R6, 0x1 ;  /* 0x000000060a057211 */ /* 0x000fe200078e08ff */
[----:B------:R-:W-:-:S04]  /*02d0*/  IMAD.MOV.U32 R9, RZ, RZ, 0x1 ;  /* 0x00000001ff097424 */ /* 0x000fc800078e00ff */
[----:B0-----:R-:W-:-:S05]  /*02e0*/  IMAD.WIDE R2, R5, 0x4, R2 ;  /* 0x0000000405027825 */ /* 0x001fca00078e0202 */
[----:B------:R0:W-:Y:S01]  /*02f0*/  REDG.E.ADD.STRONG.GPU desc[UR6][R2.64], R9 ;  /* 0x000000090200798e */ /* 0x0001e2000c12e106 */
[----:B------:R-:W-:Y:S05]  /*0300*/  @!P3 BRA `(.L_x_2) ;  /* 0xfffffffc0064b947 */ /* 0x000fea000383ffff */
[----:B------:R-:W-:Y:S05]  /*0310*/  EXIT ;  /* 0x000000000000794d */ /* 0x000fea0003800000 */
.L_x_3:
[----:B------:R-:W-:-:S00]  /*0320*/  BRA `(.L_x_3) ;  /* 0xfffffffc00fc7947 */ /* 0x000fc0000383ffff */
[----:B------:R-:W-:-:S00]  /*0330*/  NOP ;  /* 0x0000000000007918 */ /* 0x000fc00000000000 */
        /* <DEDUP_REMOVED lines=12> */
.L_x_4:


//--------------------- .nv.shared.reserved.0     --------------------------
	.section	.nv.shared.reserved.0,"aw",@nobits
	.weak		__nv_reservedSMEM_offset_0_alias
	.size		__nv_reservedSMEM_offset_0_alias, 0, 64
	.other		__nv_reservedSMEM_offset_0_alias,@"STO_CUDA_RESERVED_SHARED STV_DEFAULT"
__nv_reservedSMEM_offset_0_alias:
	.zero		0
	.zero		64


//--------------------- .nv.constant0._Z10wherePointPiS_Pj --------------------------
	.section	.nv.constant0._Z10wherePointPiS_Pj,"a",@progbits
	.sectionflags	@""
	.align	4
.nv.constant0._Z10wherePointPiS_Pj:
	.zero		920


//--------------------- SYMBOLS --------------------------

	.type		.nv.reservedSmem.offset0,@object
	.size		.nv.reservedSmem.offset0,0x4
